//
// Generated by NVIDIA NVVM Compiler
//
// Compiler Build ID: CL-36424714
// Cuda compilation tools, release 13.0, V13.0.88
// Based on NVVM 20.0.0
//

.version 9.0
.target sm_100
.address_size 64

	// .globl	_Z17mem_transfer_testPii
.extern .func  (.param .b32 func_retval0) vprintf
(
	.param .b64 vprintf_param_0,
	.param .b64 vprintf_param_1
)
;
.global .align 1 .b8 $str[30] = {116, 105, 100, 58, 32, 37, 100, 44, 32, 103, 105, 100, 58, 32, 37, 100, 44, 32, 118, 97, 108, 117, 101, 58, 32, 37, 100, 32, 10};

.visible .entry _Z17mem_transfer_testPii(
	.param .u64 .ptr .align 1 _Z17mem_transfer_testPii_param_0,
	.param .u32 _Z17mem_transfer_testPii_param_1
)
{
	.local .align 8 .b8 	__local_depot0[16];
	.reg .b64 	%SP;
	.reg .b64 	%SPL;
	.reg .pred 	%p<2>;
	.reg .b32 	%r<16>;
	.reg .b64 	%rd<9>;

	mov.u64 	%SPL, __local_depot0;
	cvta.local.u64 	%SP, %SPL;
	ld.param.u64 	%rd1, [_Z17mem_transfer_testPii_param_0];
	ld.param.u32 	%r3, [_Z17mem_transfer_testPii_param_1];
	mov.u32 	%r4, %tid.x;
	mov.u32 	%r5, %tid.y;
	mov.u32 	%r6, %ntid.x;
	mad.lo.s32 	%r1, %r5, %r6, %r4;
	mov.u32 	%r7, %ctaid.x;
	mov.u32 	%r8, %ntid.y;
	mov.u32 	%r9, %ctaid.y;
	mov.u32 	%r10, %nctaid.x;
	mad.lo.s32 	%r11, %r9, %r10, %r7;
	mul.lo.s32 	%r12, %r8, %r6;
	mad.lo.s32 	%r2, %r12, %r11, %r1;
	setp.ge.s32 	%p1, %r2, %r3;
	@%p1 bra 	$L__BB0_2;
	add.u64 	%rd2, %SP, 0;
	add.u64 	%rd3, %SPL, 0;
	cvta.to.global.u64 	%rd4, %rd1;
	mul.wide.s32 	%rd5, %r2, 4;
	add.s64 	%rd6, %rd4, %rd5;
	ld.global.u32 	%r13, [%rd6];
	st.local.v2.u32 	[%rd3], {%r1, %r2};
	st.local.u32 	[%rd3+8], %r13;
	mov.u64 	%rd7, $str;
	cvta.global.u64 	%rd8, %rd7;
	{ // callseq 0, 0
	.param .b64 param0;
	st.param.b64 	[param0], %rd8;
	.param .b64 param1;
	st.param.b64 	[param1], %rd2;
	.param .b32 retval0;
	call.uni (retval0), 
	vprintf, 
	(
	param0, 
	param1
	);
	ld.param.b32 	%r14, [retval0];
	} // callseq 0
$L__BB0_2:
	ret;

}


// ===== COMPILED SASS (sm_100) =====

	.target	sm_100

	.elftype	@"ET_EXEC"


//--------------------- .note.nv.tkinfo           --------------------------
	.section	.note.nv.tkinfo,"",@"SHT_NOTE"
	.sectionflags	@"SHF_NOTE_NV_TKINFO"
	.tkinfo
        /*0018*/ 	.word	0x00000002
        /*0030*/ 	.string	""
        /*0030*/ 	.string	"ptxas"
        /*0030*/ 	.string	"Cuda compilation tools, release 13.0, V13.0.88"
        /*0030*/ 	.string	"Build cuda_13.0.r13.0/compiler.36424714_0"
        /*0030*/ 	.string	"-arch sm_100 -m 64 "



//--------------------- .note.nv.cuinfo           --------------------------
	.section	.note.nv.cuinfo,"",@"SHT_NOTE"
	.sectionflags	@"SHF_NOTE_NV_CUINFO"
        /*0018*/ 	.short	0x0002
        /*001a*/ 	.short	0x0064
        /*001c*/ 	.short	0x0082
	.zero		2


//--------------------- .nv.info                  --------------------------
	.section	.nv.info,"",@"SHT_CUDA_INFO"
	.align	4


	//----- nvinfo : EIATTR_REGCOUNT
	.align		4
        /*0000*/ 	.byte	0x04, 0x2f
        /*0002*/ 	.short	(.L_2 - .L_1)
	.align		4
.L_1:
        /*0004*/ 	.word	index@(_Z17mem_transfer_testPii)
        /*0008*/ 	.word	0x00000018


	//----- nvinfo : EIATTR_FRAME_SIZE
	.align		4
.L_2:
        /*000c*/ 	.byte	0x04, 0x11
        /*000e*/ 	.short	(.L_4 - .L_3)
	.align		4
.L_3:
        /*0010*/ 	.word	index@(_Z17mem_transfer_testPii)
        /*0014*/ 	.word	0x00000010


	//----- nvinfo : EIATTR_MIN_STACK_SIZE
	.align		4
.L_4:
        /*0018*/ 	.byte	0x04, 0x12
        /*001a*/ 	.short	(.L_6 - .L_5)
	.align		4
.L_5:
        /*001c*/ 	.word	index@(_Z17mem_transfer_testPii)
        /*0020*/ 	.word	0x00000010
.L_6:


//--------------------- .nv.compat                --------------------------
	.section	.nv.compat,"",@"SHT_CUDA_COMPAT_INFO"
	.align	4
        /*0000*/ 	.byte	0x02, 0x09, 0x00, 0x00, 0x02, 0x02, 0x01, 0x00, 0x02, 0x05, 0x05, 0x00, 0x03, 0x07, 0x01, 0x01
        /*0010*/ 	.byte	0x02, 0x03, 0x00, 0x00, 0x02, 0x06, 0x01, 0x00, 0x04, 0x0b, 0x08, 0x00, 0x09, 0x00, 0x00, 0x00
        /*0020*/ 	.byte	0x00, 0x00, 0x00, 0x00


//--------------------- .nv.info._Z17mem_transfer_testPii --------------------------
	.section	.nv.info._Z17mem_transfer_testPii,"",@"SHT_CUDA_INFO"
	.sectionflags	@""
	.align	4


	//----- nvinfo : EIATTR_CUDA_API_VERSION
	.align		4
        /*0000*/ 	.byte	0x04, 0x37
        /*0002*/ 	.short	(.L_8 - .L_7)
.L_7:
        /*0004*/ 	.word	0x00000082


	//----- nvinfo : EIATTR_KPARAM_INFO
	.align		4
.L_8:
        /*0008*/ 	.byte	0x04, 0x17
        /*000a*/ 	.short	(.L_10 - .L_9)
.L_9:
        /*000c*/ 	.word	0x00000000
        /*0010*/ 	.short	0x0001
        /*0012*/ 	.short	0x0008
        /*0014*/ 	.byte	0x00, 0xf0, 0x11, 0x00


	//----- nvinfo : EIATTR_KPARAM_INFO
	.align		4
.L_10:
        /*0018*/ 	.byte	0x04, 0x17
        /*001a*/ 	.short	(.L_12 - .L_11)
.L_11:
        /*001c*/ 	.word	0x00000000
        /*0020*/ 	.short	0x0000
        /*0022*/ 	.short	0x0000
        /*0024*/ 	.byte	0x00, 0xf5, 0x21, 0x00


	//----- nvinfo : EIATTR_SPARSE_MMA_MASK
	.align		4
.L_12:
        /*0028*/ 	.byte	0x03, 0x50
        /*002a*/ 	.short	0x0000


	//----- nvinfo : EIATTR_MAXREG_COUNT
	.align		4
        /*002c*/ 	.byte	0x03, 0x1b
        /*002e*/ 	.short	0x00ff


	//----- nvinfo : EIATTR_EXTERNS
	.align		4
        /*0030*/ 	.byte	0x04, 0x0f
        /*0032*/ 	.short	(.L_14 - .L_13)


	//   ....[0]....
	.align		4
.L_13:
        /*0034*/ 	.word	index@(vprintf)


	//----- nvinfo : EIATTR_MERCURY_ISA_VERSION
	.align		4
.L_14:
        /*0038*/ 	.byte	0x03, 0x5f
        /*003a*/ 	.short	0x0101


	//----- nvinfo : EIATTR_VRC_CTA_INIT_COUNT
	.align		4
        /*003c*/ 	.byte	0x02, 0x4a
	.zero		1
	.zero		1


	//----- nvinfo : EIATTR_SYSCALL_OFFSETS
	.align		4
        /*0040*/ 	.byte	0x04, 0x46
        /*0042*/ 	.short	(.L_16 - .L_15)


	//   ....[0]....
.L_15:
        /*0044*/ 	.word	0x00000200


	//----- nvinfo : EIATTR_EXIT_INSTR_OFFSETS
	.align		4
.L_16:
        /*0048*/ 	.byte	0x04, 0x1c
        /*004a*/ 	.short	(.L_18 - .L_17)


	//   ....[0]....
.L_17:
        /*004c*/ 	.word	0x00000130


	//   ....[1]....
        /*0050*/ 	.word	0x00000210


	//----- nvinfo : EIATTR_CRS_STACK_SIZE
	.align		4
.L_18:
        /*0054*/ 	.byte	0x04, 0x1e
        /*0056*/ 	.short	(.L_20 - .L_19)
.L_19:
        /*0058*/ 	.word	0x00000000


	//----- nvinfo : EIATTR_CBANK_PARAM_SIZE
	.align		4
.L_20:
        /*005c*/ 	.byte	0x03, 0x19
        /*005e*/ 	.short	0x000c


	//----- nvinfo : EIATTR_PARAM_CBANK
	.align		4
        /*0060*/ 	.byte	0x04, 0x0a
        /*0062*/ 	.short	(.L_22 - .L_21)
	.align		4
.L_21:
        /*0064*/ 	.word	index@(.nv.constant0._Z17mem_transfer_testPii)
        /*0068*/ 	.short	0x0380
        /*006a*/ 	.short	0x000c


	//----- nvinfo : EIATTR_SW_WAR
	.align		4
.L_22:
        /*006c*/ 	.byte	0x04, 0x36
        /*006e*/ 	.short	(.L_24 - .L_23)
.L_23:
        /*0070*/ 	.word	0x00000008
.L_24:


//--------------------- .nv.callgraph             --------------------------
	.section	.nv.callgraph,"",@"SHT_CUDA_CALLGRAPH"
	.align	4
	.sectionentsize	8
	.align		4
        /*0000*/ 	.word	0x00000000
	.align		4
        /*0004*/ 	.word	0xffffffff
	.align		4
        /*0008*/ 	.word	index@(_Z17mem_transfer_testPii)
	.align		4
        /*000c*/ 	.word	index@(vprintf)
	.align		4
        /*0010*/ 	.word	0x00000000
	.align		4
        /*0014*/ 	.word	0xfffffffe
	.align		4
        /*0018*/ 	.word	0x00000000
	.align		4
        /*001c*/ 	.word	0xfffffffd
	.align		4
        /*0020*/ 	.word	0x00000000
	.align		4
        /*0024*/ 	.word	0xfffffffc


//--------------------- .nv.constant4             --------------------------
	.section	.nv.constant4,"a",@progbits
	.align	8
	.align		8
.nv.constant4:
        /*0000*/ 	.dword	vprintf
	.align		8
        /*0008*/ 	.dword	$str


//--------------------- .text._Z17mem_transfer_testPii --------------------------
	.section	.text._Z17mem_transfer_testPii,"ax",@progbits
	.align	128
        .global         _Z17mem_transfer_testPii
        .type           _Z17mem_transfer_testPii,@function
        .size           _Z17mem_transfer_testPii,(.L_x_2 - _Z17mem_transfer_testPii)
        .other          _Z17mem_transfer_testPii,@"STO_CUDA_ENTRY STV_DEFAULT"
_Z17mem_transfer_testPii:
.text._Z17mem_transfer_testPii:
[----:B------:R-:W0:Y:S01]  /*0000*/  LDC R1, c[0x0][0x37c] ;  /* 0x0000df00ff017b82 */ /* 0x000e220000000800 */
[----:B------:R-:W1:Y:S01]  /*0010*/  S2R R2, SR_TID.X ;  /* 0x0000000000027919 */ /* 0x000e620000002100 */
[----:B------:R-:W2:Y:S06]  /*0020*/  LDCU UR6, c[0x0][0x2fc] ;  /* 0x00005f80ff0677ac */ /* 0x000eac0008000800 */
[----:B------:R-:W3:Y:S01]  /*0030*/  S2UR UR8, SR_CTAID.X ;  /* 0x00000000000879c3 */ /* 0x000ee20000002500 */
[----:B0-----:R-:W-:Y:S01]  /*0040*/  VIADD R1, R1, 0xfffffff0 ;  /* 0xfffffff001017836 */ /* 0x001fe20000000000 */
[----:B------:R-:W3:Y:S01]  /*0050*/  S2R R3, SR_CTAID.Y ;  /* 0x0000000000037919 */ /* 0x000ee20000002600 */
[----:B------:R-:W0:Y:S01]  /*0060*/  LDCU UR7, c[0x0][0x360] ;  /* 0x00006c00ff0777ac */ /* 0x000e220008000800 */
[----:B------:R-:W1:Y:S01]  /*0070*/  S2R R5, SR_TID.Y ;  /* 0x0000000000057919 */ /* 0x000e620000002200 */
[----:B------:R-:W0:Y:S03]  /*0080*/  LDCU UR4, c[0x0][0x364] ;  /* 0x00006c80ff0477ac */ /* 0x000e260008000800 */
[----:B------:R-:W3:Y:S01]  /*0090*/  LDC R0, c[0x0][0x370] ;  /* 0x0000dc00ff007b82 */ /* 0x000ee20000000800 */
[----:B------:R-:W4:Y:S01]  /*00a0*/  LDCU UR9, c[0x0][0x388] ;  /* 0x00007100ff0977ac */ /* 0x000f220008000800 */
[----:B------:R-:W5:Y:S01]  /*00b0*/  LDCU UR5, c[0x0][0x2f8] ;  /* 0x00005f00ff0577ac */ /* 0x000f620008000800 */
[----:B0-----:R-:W-:Y:S01]  /*00c0*/  UIMAD UR4, UR7, UR4, URZ ;  /* 0x00000004070472a4 */ /* 0x001fe2000f8e02ff */
[----:B-----5:R-:W-:Y:S01]  /*00d0*/  IADD3 R6, P1, PT, R1, UR5, RZ ;  /* 0x0000000501067c10 */ /* 0x020fe2000ff3e0ff */
[----:B---3--:R-:W-:-:S02]  /*00e0*/  IMAD R3, R3, R0, UR8 ;  /* 0x0000000803037e24 */ /* 0x008fc4000f8e0200 */
[----:B-1----:R-:W-:Y:S02]  /*00f0*/  IMAD R2, R5, UR7, R2 ;  /* 0x0000000705027c24 */ /* 0x002fe4000f8e0202 */
[----:B--2---:R-:W-:Y:S02]  /*0100*/  IMAD.X R7, RZ, RZ, UR6, P1 ;  /* 0x00000006ff077e24 */ /* 0x004fe400088e06ff */
[----:B------:R-:W-:-:S05]  /*0110*/  IMAD R3, R3, UR4, R2 ;  /* 0x0000000403037c24 */ /* 0x000fca000f8e0202 */
[----:B----4-:R-:W-:-:S13]  /*0120*/  ISETP.GE.AND P0, PT, R3, UR9, PT ;  /* 0x0000000903007c0c */ /* 0x010fda000bf06270 */
[----:B------:R-:W-:Y:S05]  /*0130*/  @P0 EXIT ;  /* 0x000000000000094d */ /* 0x000fea0003800000 */
[----:B------:R-:W0:Y:S01]  /*0140*/  LDC.64 R8, c[0x0][0x380] ;  /* 0x0000e000ff087b82 */ /* 0x000e220000000a00 */
[----:B------:R-:W1:Y:S01]  /*0150*/  LDCU.64 UR4, c[0x0][0x358] ;  /* 0x00006b00ff0477ac */ /* 0x000e620008000a00 */
[----:B0-----:R-:W-:-:S06]  /*0160*/  IMAD.WIDE R8, R3, 0x4, R8 ;  /* 0x0000000403087825 */ /* 0x001fcc00078e0208 */
[----:B-1----:R-:W2:Y:S01]  /*0170*/  LDG.E R8, desc[UR4][R8.64] ;  /* 0x0000000408087981 */ /* 0x002ea2000c1e1900 */
[----:B------:R-:W-:Y:S01]  /*0180*/  MOV R0, 0x0 ;  /* 0x0000000000007802 */ /* 0x000fe20000000f00 */
[----:B------:R-:W0:Y:S02]  /*0190*/  LDCU.64 UR4, c[0x4][0x8] ;  /* 0x01000100ff0477ac */ /* 0x000e240008000a00 */
[----:B------:R1:W-:Y:S01]  /*01a0*/  STL.64 [R1], R2 ;  /* 0x0000000201007387 */ /* 0x0003e20000100a00 */
[----:B------:R1:W3:Y:S01]  /*01b0*/  LDC.64 R10, c[0x4][R0] ;  /* 0x01000000000a7b82 */ /* 0x0002e20000000a00 */
[----:B0-----:R-:W-:Y:S02]  /*01c0*/  MOV R4, UR4 ;  /* 0x0000000400047c02 */ /* 0x001fe40008000f00 */
[----:B------:R-:W-:Y:S01]  /*01d0*/  MOV R5, UR5 ;  /* 0x0000000500057c02 */ /* 0x000fe20008000f00 */
[----:B--23--:R1:W-:Y:S06]  /*01e0*/  STL [R1+0x8], R8 ;  /* 0x0000080801007387 */ /* 0x00c3ec0000100800 */
[----:B------:R-:W-:-:S07]  /*01f0*/  LEPC R20, `(.L_x_0) ;  /* 0x000000001014794e */ /* 0x000fce0000000000 */
[----:B-1----:R-:W-:Y:S05]  /*0200*/  CALL.ABS.NOINC R10 ;  /* 0x000000000a007343 */ /* 0x002fea0003c00000 */
.L_x_0:
[----:B------:R-:W-:Y:S05]  /*0210*/  EXIT ;  /* 0x000000000000794d */ /* 0x000fea0003800000 */
.L_x_1:
[----:B------:R-:W-:-:S00]  /*0220*/  BRA `(.L_x_1) ;  /* 0xfffffffc00fc7947 */ /* 0x000fc0000383ffff */
[----:B------:R-:W-:-:S00]  /*0230*/  NOP ;  /* 0x0000000000007918 */ /* 0x000fc00000000000 */
        /* <DEDUP_REMOVED lines=12> */
.L_x_2:


//--------------------- .nv.global.init           --------------------------
	.section	.nv.global.init,"aw",@progbits
.nv.global.init:
	.type		$str,@object
	.size		$str,(.L_0 - $str)
$str:
        /*0000*/ 	.byte	0x74, 0x69, 0x64, 0x3a, 0x20, 0x25, 0x64, 0x2c, 0x20, 0x67, 0x69, 0x64, 0x3a, 0x20, 0x25, 0x64
        /*0010*/ 	.byte	0x2c, 0x20, 0x76, 0x61, 0x6c, 0x75, 0x65, 0x3a, 0x20, 0x25, 0x64, 0x20, 0x0a, 0x00
.L_0:


//--------------------- .nv.shared.reserved.0     --------------------------
	.section	.nv.shared.reserved.0,"aw",@nobits
	.weak		__nv_reservedSMEM_offset_0_alias
	.size		__nv_reservedSMEM_offset_0_alias, 0, 64
	.other		__nv_reservedSMEM_offset_0_alias,@"STO_CUDA_RESERVED_SHARED STV_DEFAULT"
__nv_reservedSMEM_offset_0_alias:
	.zero		0
	.zero		64


//--------------------- .nv.constant0._Z17mem_transfer_testPii --------------------------
	.section	.nv.constant0._Z17mem_transfer_testPii,"a",@progbits
	.sectionflags	@""
	.align	4
.nv.constant0._Z17mem_transfer_testPii:
	.zero		908


//--------------------- SYMBOLS --------------------------

	.type		.nv.reservedSmem.offset0,@object
	.size		.nv.reservedSmem.offset0,0x4
	.type		vprintf,@function
